	.headerflags	@"EF_CUDA_TEXMODE_UNIFIED EF_CUDA_64BIT_ADDRESS EF_CUDA_ACCELERATORS EF_CUDA_SM90 EF_CUDA_VIRTUAL_SM(EF_CUDA_SM90)"
	.elftype	@"ET_EXEC"


//--------------------- .nv.info                  --------------------------
	.section	.nv.info,"",@"SHT_CUDA_INFO"
	.align	4


	//----- nvinfo : EIATTR_REGCOUNT
	.align		4
        /*0000*/ 	.byte	0x04, 0x2f
        /*0002*/ 	.short	(.L_1 - .L_0)
	.align		4
.L_0:
        /*0004*/ 	.word	index@(triton_poi_fused_cat_1)
        /*0008*/ 	.word	0x0000000f


	//----- nvinfo : EIATTR_MIN_STACK_SIZE
	.align		4
.L_1:
        /*000c*/ 	.byte	0x04, 0x12
        /*000e*/ 	.short	(.L_3 - .L_2)
	.align		4
.L_2:
        /*0010*/ 	.word	index@(triton_poi_fused_cat_1)
        /*0014*/ 	.word	0x00000000


	//----- nvinfo : EIATTR_FRAME_SIZE
	.align		4
.L_3:
        /*0018*/ 	.byte	0x04, 0x11
        /*001a*/ 	.short	(.L_5 - .L_4)
	.align		4
.L_4:
        /*001c*/ 	.word	index@(triton_poi_fused_cat_1)
        /*0020*/ 	.word	0x00000000


	//----- nvinfo : EIATTR_MIN_STACK_SIZE
	.align		4
.L_5:
        /*0024*/ 	.byte	0x04, 0x12
        /*0026*/ 	.short	(.L_7 - .L_6)
	.align		4
.L_6:
        /*0028*/ 	.word	index@(triton_poi_fused_cat_1)
        /*002c*/ 	.word	0x00000000
.L_7:


//--------------------- .nv.info.triton_poi_fused_cat_1 --------------------------
	.section	.nv.info.triton_poi_fused_cat_1,"",@"SHT_CUDA_INFO"
	.sectionflags	@""
	.align	4


	//----- nvinfo : EIATTR_CUDA_API_VERSION
	.align		4
        /*0000*/ 	.byte	0x04, 0x37
        /*0002*/ 	.short	(.L_9 - .L_8)
.L_8:
        /*0004*/ 	.word	0x0000007c


	//----- nvinfo : EIATTR_KPARAM_INFO
	.align		4
.L_9:
        /*0008*/ 	.byte	0x04, 0x17
        /*000a*/ 	.short	(.L_11 - .L_10)
.L_10:
        /*000c*/ 	.word	0x00000000
        /*0010*/ 	.short	0x0003
        /*0012*/ 	.short	0x0018
        /*0014*/ 	.byte	0x00, 0xf0, 0x11, 0x00


	//----- nvinfo : EIATTR_KPARAM_INFO
	.align		4
.L_11:
        /*0018*/ 	.byte	0x04, 0x17
        /*001a*/ 	.short	(.L_13 - .L_12)
.L_12:
        /*001c*/ 	.word	0x00000000
        /*0020*/ 	.short	0x0002
        /*0022*/ 	.short	0x0010
        /*0024*/ 	.byte	0x00, 0xf4, 0x21, 0x00


	//----- nvinfo : EIATTR_KPARAM_INFO
	.align		4
.L_13:
        /*0028*/ 	.byte	0x04, 0x17
        /*002a*/ 	.short	(.L_15 - .L_14)
.L_14:
        /*002c*/ 	.word	0x00000000
        /*0030*/ 	.short	0x0001
        /*0032*/ 	.short	0x0008
        /*0034*/ 	.byte	0x00, 0xf4, 0x21, 0x00


	//----- nvinfo : EIATTR_KPARAM_INFO
	.align		4
.L_15:
        /*0038*/ 	.byte	0x04, 0x17
        /*003a*/ 	.short	(.L_17 - .L_16)
.L_16:
        /*003c*/ 	.word	0x00000000
        /*0040*/ 	.short	0x0000
        /*0042*/ 	.short	0x0000
        /*0044*/ 	.byte	0x00, 0xf4, 0x21, 0x00


	//----- nvinfo : EIATTR_SPARSE_MMA_MASK
	.align		4
.L_17:
        /*0048*/ 	.byte	0x03, 0x50
        /*004a*/ 	.short	0x0000


	//----- nvinfo : EIATTR_MAXREG_COUNT
	.align		4
        /*004c*/ 	.byte	0x03, 0x1b
        /*004e*/ 	.short	0x00ff


	//----- nvinfo : EIATTR_EXIT_INSTR_OFFSETS
	.align		4
        /*0050*/ 	.byte	0x04, 0x1c
        /*0052*/ 	.short	(.L_19 - .L_18)


	//   ....[0]....
.L_18:
        /*0054*/ 	.word	0x00000380


	//   ....[1]....
        /*0058*/ 	.word	0x000003a0


	//----- nvinfo : EIATTR_REQNTID
	.align		4
.L_19:
        /*005c*/ 	.byte	0x04, 0x10
        /*005e*/ 	.short	(.L_21 - .L_20)
.L_20:
        /*0060*/ 	.word	0x00000080
        /*0064*/ 	.word	0x00000001
        /*0068*/ 	.word	0x00000001


	//----- nvinfo : EIATTR_CBANK_PARAM_SIZE
	.align		4
.L_21:
        /*006c*/ 	.byte	0x03, 0x19
        /*006e*/ 	.short	0x001c


	//----- nvinfo : EIATTR_PARAM_CBANK
	.align		4
        /*0070*/ 	.byte	0x04, 0x0a
        /*0072*/ 	.short	(.L_23 - .L_22)
	.align		4
.L_22:
        /*0074*/ 	.word	index@(.nv.constant0.triton_poi_fused_cat_1)
        /*0078*/ 	.short	0x0210
        /*007a*/ 	.short	0x001c


	//----- nvinfo : EIATTR_SW_WAR
	.align		4
.L_23:
        /*007c*/ 	.byte	0x04, 0x36
        /*007e*/ 	.short	(.L_25 - .L_24)
.L_24:
        /*0080*/ 	.word	0x00000008
.L_25:


//--------------------- .nv.callgraph             --------------------------
	.section	.nv.callgraph,"",@"SHT_CUDA_CALLGRAPH"
	.align	4
	.sectionentsize	8
	.align		4
        /*0000*/ 	.word	0x00000000
	.align		4
        /*0004*/ 	.word	0xffffffff
	.align		4
        /*0008*/ 	.word	0x00000000
	.align		4
        /*000c*/ 	.word	0xfffffffe
	.align		4
        /*0010*/ 	.word	0x00000000
	.align		4
        /*0014*/ 	.word	0xfffffffd
	.align		4
        /*0018*/ 	.word	0x00000000
	.align		4
        /*001c*/ 	.word	0xfffffffc


//--------------------- .text.triton_poi_fused_cat_1 --------------------------
	.section	.text.triton_poi_fused_cat_1,"ax",@progbits
	.align	128
        .global         triton_poi_fused_cat_1
        .type           triton_poi_fused_cat_1,@function
        .size           triton_poi_fused_cat_1,(.L_x_1 - triton_poi_fused_cat_1)
        .other          triton_poi_fused_cat_1,@"STO_CUDA_ENTRY STV_DEFAULT"
triton_poi_fused_cat_1:
.text.triton_poi_fused_cat_1:
[----:B------:R-:W0:Y:S02]  /*0000*/  LDC R1, c[0x0][0x28] ;  /* 0x00000a00ff017b82 */ /* 0x000e240000000800 */
[----:B------:R-:W1:Y:S01]  /*0010*/  S2R R0, SR_TID.X ;  /* 0x0000000000007919 */ /* 0x000e620000002100 */
[----:B------:R-:W-:Y:S01]  /*0020*/  ULDC.64 UR4, c[0x0][0x218] ;  /* 0x0000860000047ab9 */ /* 0x000fe20000000a00 */
[----:B------:R-:W2:Y:S01]  /*0030*/  S2R R3, SR_CTAID.X ;  /* 0x0000000000037919 */ /* 0x000ea20000002500 */
[----:B-1----:R-:W-:Y:S01]  /*0040*/  IMAD.SHL.U32 R0, R0, 0x2, RZ ;  /* 0x0000000200007824 */ /* 0x002fe200078e00ff */
[----:B--2---:R-:W-:-:S04]  /*0050*/  SHF.R.S32.HI R5, RZ, 0x17, R3 ;  /* 0x00000017ff057819 */ /* 0x004fc80000011403 */
[----:B------:R-:W-:Y:S02]  /*0060*/  LOP3.LUT R0, R0, 0xfe, RZ, 0xc0, !PT ;  /* 0x000000fe00007812 */ /* 0x000fe400078ec0ff */
[----:B------:R-:W-:-:S03]  /*0070*/  SGXT R5, R5, 0x1 ;  /* 0x000000010505781a */ /* 0x000fc60000000200 */
[----:B------:R-:W-:Y:S02]  /*0080*/  IMAD R0, R3, 0x100, R0 ;  /* 0x0000010003007824 */ /* 0x000fe400078e0200 */
[----:B------:R-:W1:Y:S03]  /*0090*/  LDC.64 R2, c[0x0][0x210] ;  /* 0x00008400ff027b82 */ /* 0x000e660000000a00 */
[CC--:B------:R-:W-:Y:S02]  /*00a0*/  LEA.HI R7, R5.reuse, R0.reuse, RZ, 0x4 ;  /* 0x0000000005077211 */ /* 0x0c0fe400078f20ff */
[----:B------:R-:W-:Y:S02]  /*00b0*/  LEA.HI R4, R5, R0, RZ, 0x2 ;  /* 0x0000000005047211 */ /* 0x000fe400078f10ff */
[--C-:B------:R-:W-:Y:S02]  /*00c0*/  SHF.R.S32.HI R8, RZ, 0x4, R7.reuse ;  /* 0x00000004ff087819 */ /* 0x100fe40000011407 */
[----:B------:R-:W-:-:S02]  /*00d0*/  SHF.R.S32.HI R11, RZ, 0x1f, R7 ;  /* 0x0000001fff0b7819 */ /* 0x000fc40000011407 */
[--C-:B------:R-:W-:Y:S02]  /*00e0*/  SHF.R.S32.HI R9, RZ, 0x2, R4.reuse ;  /* 0x00000002ff097819 */ /* 0x100fe40000011404 */
[----:B------:R-:W-:Y:S02]  /*00f0*/  LEA.HI R11, R11, R8, RZ, 0x3 ;  /* 0x000000080b0b7211 */ /* 0x000fe400078f18ff */
[----:B------:R-:W-:Y:S02]  /*0100*/  SHF.R.S32.HI R10, RZ, 0x1f, R4 ;  /* 0x0000001fff0a7819 */ /* 0x000fe40000011404 */
[----:B------:R-:W-:Y:S02]  /*0110*/  LEA.HI R6, R5, R0, RZ, 0x7 ;  /* 0x0000000005067211 */ /* 0x000fe400078f38ff */
[----:B------:R-:W-:Y:S02]  /*0120*/  LOP3.LUT R5, R4, 0xfffffffc, RZ, 0xc0, !PT ;  /* 0xfffffffc04057812 */ /* 0x000fe400078ec0ff */
[----:B------:R-:W-:-:S02]  /*0130*/  LOP3.LUT R11, R11, 0xfffffff8, RZ, 0xc0, !PT ;  /* 0xfffffff80b0b7812 */ /* 0x000fc400078ec0ff */
[----:B------:R-:W-:Y:S01]  /*0140*/  LEA.HI R10, R10, R9, RZ, 0x2 ;  /* 0x000000090a0a7211 */ /* 0x000fe200078f10ff */
[----:B------:R-:W-:Y:S01]  /*0150*/  IMAD.IADD R5, R0, 0x1, -R5 ;  /* 0x0000000100057824 */ /* 0x000fe200078e0a05 */
[----:B------:R-:W-:Y:S01]  /*0160*/  SHF.R.S32.HI R6, RZ, 0x7, R6 ;  /* 0x00000007ff067819 */ /* 0x000fe20000011406 */
[----:B------:R-:W-:Y:S01]  /*0170*/  IMAD.IADD R11, R8, 0x1, -R11 ;  /* 0x00000001080b7824 */ /* 0x000fe200078e0a0b */
[----:B------:R-:W-:Y:S02]  /*0180*/  LOP3.LUT R7, R7, 0xfffffff0, RZ, 0xc0, !PT ;  /* 0xfffffff007077812 */ /* 0x000fe400078ec0ff */
[----:B------:R-:W-:Y:S01]  /*0190*/  LOP3.LUT R10, R10, 0x1ffffffc, RZ, 0xc0, !PT ;  /* 0x1ffffffc0a0a7812 */ /* 0x000fe200078ec0ff */
[C---:B------:R-:W-:Y:S01]  /*01a0*/  IMAD R5, R6.reuse, 0x100, R5 ;  /* 0x0000010006057824 */ /* 0x040fe200078e0205 */
[C---:B------:R-:W-:Y:S01]  /*01b0*/  ISETP.GE.AND P2, PT, R11.reuse, 0x4, PT ;  /* 0x000000040b00780c */ /* 0x040fe20003f46270 */
[----:B------:R-:W-:Y:S01]  /*01c0*/  IMAD.SHL.U32 R6, R6, 0x40, RZ ;  /* 0x0000004006067824 */ /* 0x000fe200078e00ff */
[C---:B------:R-:W-:Y:S01]  /*01d0*/  ISETP.GE.AND P0, PT, R0.reuse, 0x200, PT ;  /* 0x000002000000780c */ /* 0x040fe20003f06270 */
[C---:B------:R-:W-:Y:S01]  /*01e0*/  IMAD.IADD R7, R0.reuse, 0x1, -R7 ;  /* 0x0000000100077824 */ /* 0x040fe200078e0a07 */
[----:B------:R-:W-:Y:S01]  /*01f0*/  ISETP.LT.AND P3, PT, R0, 0x200, !P2 ;  /* 0x000002000000780c */ /* 0x000fe20005761270 */
[C---:B------:R-:W-:Y:S01]  /*0200*/  IMAD.SHL.U32 R4, R11.reuse, 0x10, RZ ;  /* 0x000000100b047824 */ /* 0x040fe200078e00ff */
[----:B------:R-:W-:Y:S01]  /*0210*/  ISETP.GT.AND P1, PT, R11, 0x3, !P0 ;  /* 0x000000030b00780c */ /* 0x000fe20004724270 */
[----:B------:R-:W-:Y:S01]  /*0220*/  IMAD.IADD R10, R9, 0x1, -R10 ;  /* 0x00000001090a7824 */ /* 0x000fe200078e0a0a */
[----:B------:R-:W-:-:S02]  /*0230*/  SHF.R.S32.HI R9, RZ, 0x1f, R6 ;  /* 0x0000001fff097819 */ /* 0x000fc40000011406 */
[----:B------:R-:W-:Y:S01]  /*0240*/  IADD3 R12, P4, P5, R4, R7, R6 ;  /* 0x00000007040c7210 */ /* 0x000fe20007d9e006 */
[----:B------:R-:W-:Y:S01]  /*0250*/  IMAD R10, R10, 0x8, R5 ;  /* 0x000000080a0a7824 */ /* 0x000fe200078e0205 */
[----:B------:R-:W-:Y:S02]  /*0260*/  SHF.R.S32.HI R7, RZ, 0x1f, R7 ;  /* 0x0000001fff077819 */ /* 0x000fe40000011407 */
[----:B------:R-:W-:Y:S01]  /*0270*/  SHF.R.S32.HI R4, RZ, 0x1f, R4 ;  /* 0x0000001fff047819 */ /* 0x000fe20000011404 */
[----:B------:R-:W-:Y:S01]  /*0280*/  IMAD R5, R11, 0x40, R10 ;  /* 0x000000400b057824 */ /* 0x000fe200078e020a */
[----:B------:R-:W-:Y:S02]  /*0290*/  CS2R R10, SRZ ;  /* 0x00000000000a7805 */ /* 0x000fe4000001ff00 */
[----:B------:R-:W-:Y:S02]  /*02a0*/  IADD3.X R7, R4, R7, R9, P4, P5 ;  /* 0x0000000704077210 */ /* 0x000fe400027ea409 */
[----:B------:R-:W-:-:S02]  /*02b0*/  CS2R R8, SRZ ;  /* 0x0000000000087805 */ /* 0x000fc4000001ff00 */
[C---:B------:R-:W-:Y:S01]  /*02c0*/  LEA R6, P4, R12.reuse, UR4, 0x2 ;  /* 0x000000040c067c11 */ /* 0x040fe2000f8810ff */
[----:B-1----:R-:W-:Y:S02]  /*02d0*/  IMAD.WIDE R2, R5, 0x4, R2 ;  /* 0x0000000405027825 */ /* 0x002fe400078e0202 */
[----:B------:R-:W1:Y:S01]  /*02e0*/  LDC.64 R4, c[0x0][0x220] ;  /* 0x00008800ff047b82 */ /* 0x000e620000000a00 */
[----:B------:R-:W-:Y:S01]  /*02f0*/  LEA.HI.X R7, R12, UR5, R7, 0x2, P4 ;  /* 0x000000050c077c11 */ /* 0x000fe2000a0f1407 */
[----:B------:R-:W-:Y:S02]  /*0300*/  ULDC.64 UR4, c[0x0][0x208] ;  /* 0x0000820000047ab9 */ /* 0x000fe40000000a00 */
[----:B------:R-:W2:Y:S04]  /*0310*/  @P3 LDG.E.64 R8, desc[UR4][R2.64] ;  /* 0x0000000402083981 */ /* 0x000ea8000c1e1b00 */
[----:B------:R-:W3:Y:S01]  /*0320*/  @P1 LDG.E.64 R10, desc[UR4][R6.64+-0x100] ;  /* 0xffff0004060a1981 */ /* 0x000ee2000c1e1b00 */
[----:B-1----:R-:W-:Y:S01]  /*0330*/  IMAD.WIDE R4, R0, 0x4, R4 ;  /* 0x0000000400047825 */ /* 0x002fe200078e0204 */
[----:B--2---:R-:W-:-:S02]  /*0340*/  SEL R8, R8, RZ, P3 ;  /* 0x000000ff08087207 */ /* 0x004fc40001800000 */
[----:B------:R-:W-:Y:S02]  /*0350*/  SEL R9, R9, RZ, P3 ;  /* 0x000000ff09097207 */ /* 0x000fe40001800000 */
[----:B---3--:R-:W-:Y:S02]  /*0360*/  @P2 SEL R8, R10, RZ, P1 ;  /* 0x000000ff0a082207 */ /* 0x008fe40000800000 */
[----:B------:R-:W-:Y:S01]  /*0370*/  @P2 SEL R9, R11, RZ, P1 ;  /* 0x000000ff0b092207 */ /* 0x000fe20000800000 */
[----:B------:R-:W-:Y:S06]  /*0380*/  @P0 EXIT ;  /* 0x000000000000094d */ /* 0x000fec0003800000 */
[----:B------:R-:W-:Y:S01]  /*0390*/  STG.E.64 desc[UR4][R4.64], R8 ;  /* 0x0000000804007986 */ /* 0x000fe2000c101b04 */
[----:B------:R-:W-:Y:S05]  /*03a0*/  EXIT ;  /* 0x000000000000794d */ /* 0x000fea0003800000 */
.L_x_0:
[----:B------:R-:W-:-:S00]  /*03b0*/  BRA `(.L_x_0) ;  /* 0xfffffffc00fc7947 */ /* 0x000fc0000383ffff */
[----:B------:R-:W-:-:S00]  /*03c0*/  NOP ;  /* 0x0000000000007918 */ /* 0x000fc00000000000 */
        /* <DEDUP_REMOVED lines=11> */
.L_x_1:


//--------------------- .nv.constant0.triton_poi_fused_cat_1 --------------------------
	.section	.nv.constant0.triton_poi_fused_cat_1,"a",@progbits
	.sectionflags	@""
	.align	4
.nv.constant0.triton_poi_fused_cat_1:
	.zero		556
